//
// Generated by NVIDIA NVVM Compiler
//
// Compiler Build ID: CL-36424714
// Cuda compilation tools, release 13.0, V13.0.88
// Based on NVVM 20.0.0
//

.version 9.0
.target sm_100
.address_size 64

	// .globl	_Z19relu_forward_kernelPKfPfm

.visible .entry _Z19relu_forward_kernelPKfPfm(
	.param .u64 .ptr .align 1 _Z19relu_forward_kernelPKfPfm_param_0,
	.param .u64 .ptr .align 1 _Z19relu_forward_kernelPKfPfm_param_1,
	.param .u64 _Z19relu_forward_kernelPKfPfm_param_2
)
{
	.reg .pred 	%p<3>;
	.reg .b32 	%r<7>;
	.reg .b32 	%f<3>;
	.reg .b64 	%rd<14>;

	ld.param.u64 	%rd7, [_Z19relu_forward_kernelPKfPfm_param_0];
	ld.param.u64 	%rd8, [_Z19relu_forward_kernelPKfPfm_param_1];
	ld.param.u64 	%rd9, [_Z19relu_forward_kernelPKfPfm_param_2];
	mov.u32 	%r2, %ctaid.x;
	mov.u32 	%r3, %ntid.x;
	mov.u32 	%r4, %tid.x;
	mad.lo.s32 	%r5, %r2, %r3, %r4;
	cvt.u64.u32 	%rd13, %r5;
	mov.u32 	%r6, %nctaid.x;
	mul.lo.s32 	%r1, %r3, %r6;
	setp.le.u64 	%p1, %rd9, %rd13;
	@%p1 bra 	$L__BB0_3;
	cvt.u64.u32 	%rd2, %r1;
	cvta.to.global.u64 	%rd3, %rd7;
	cvta.to.global.u64 	%rd4, %rd8;
$L__BB0_2:
	shl.b64 	%rd10, %rd13, 2;
	add.s64 	%rd11, %rd3, %rd10;
	ld.global.nc.f32 	%f1, [%rd11];
	max.f32 	%f2, %f1, 0f00000000;
	add.s64 	%rd12, %rd4, %rd10;
	st.global.f32 	[%rd12], %f2;
	add.s64 	%rd13, %rd13, %rd2;
	setp.lt.u64 	%p2, %rd13, %rd9;
	@%p2 bra 	$L__BB0_2;
$L__BB0_3:
	ret;

}


// ===== COMPILED SASS (sm_100) =====

	.target	sm_100

	.elftype	@"ET_EXEC"


//--------------------- .note.nv.tkinfo           --------------------------
	.section	.note.nv.tkinfo,"",@"SHT_NOTE"
	.sectionflags	@"SHF_NOTE_NV_TKINFO"
	.tkinfo
        /*0018*/ 	.word	0x00000002
        /*0030*/ 	.string	""
        /*0030*/ 	.string	"ptxas"
        /*0030*/ 	.string	"Cuda compilation tools, release 13.0, V13.0.88"
        /*0030*/ 	.string	"Build cuda_13.0.r13.0/compiler.36424714_0"
        /*0030*/ 	.string	"-arch sm_100 -m 64 "



//--------------------- .note.nv.cuinfo           --------------------------
	.section	.note.nv.cuinfo,"",@"SHT_NOTE"
	.sectionflags	@"SHF_NOTE_NV_CUINFO"
        /*0018*/ 	.short	0x0002
        /*001a*/ 	.short	0x0064
        /*001c*/ 	.short	0x0082
	.zero		2


//--------------------- .nv.info                  --------------------------
	.section	.nv.info,"",@"SHT_CUDA_INFO"
	.align	4


	//----- nvinfo : EIATTR_REGCOUNT
	.align		4
        /*0000*/ 	.byte	0x04, 0x2f
        /*0002*/ 	.short	(.L_1 - .L_0)
	.align		4
.L_0:
        /*0004*/ 	.word	index@(_Z19relu_forward_kernelPKfPfm)
        /*0008*/ 	.word	0x0000000c


	//----- nvinfo : EIATTR_FRAME_SIZE
	.align		4
.L_1:
        /*000c*/ 	.byte	0x04, 0x11
        /*000e*/ 	.short	(.L_3 - .L_2)
	.align		4
.L_2:
        /*0010*/ 	.word	index@(_Z19relu_forward_kernelPKfPfm)
        /*0014*/ 	.word	0x00000000


	//----- nvinfo : EIATTR_MIN_STACK_SIZE
	.align		4
.L_3:
        /*0018*/ 	.byte	0x04, 0x12
        /*001a*/ 	.short	(.L_5 - .L_4)
	.align		4
.L_4:
        /*001c*/ 	.word	index@(_Z19relu_forward_kernelPKfPfm)
        /*0020*/ 	.word	0x00000000
.L_5:


//--------------------- .nv.compat                --------------------------
	.section	.nv.compat,"",@"SHT_CUDA_COMPAT_INFO"
	.align	4
        /*0000*/ 	.byte	0x02, 0x09, 0x00, 0x00, 0x02, 0x02, 0x01, 0x00, 0x02, 0x05, 0x05, 0x00, 0x03, 0x07, 0x01, 0x01
        /*0010*/ 	.byte	0x02, 0x03, 0x00, 0x00, 0x02, 0x06, 0x01, 0x00, 0x04, 0x0b, 0x08, 0x00, 0x09, 0x00, 0x00, 0x00
        /*0020*/ 	.byte	0x00, 0x00, 0x00, 0x00


//--------------------- .nv.info._Z19relu_forward_kernelPKfPfm --------------------------
	.section	.nv.info._Z19relu_forward_kernelPKfPfm,"",@"SHT_CUDA_INFO"
	.sectionflags	@""
	.align	4


	//----- nvinfo : EIATTR_CUDA_API_VERSION
	.align		4
        /*0000*/ 	.byte	0x04, 0x37
        /*0002*/ 	.short	(.L_7 - .L_6)
.L_6:
        /*0004*/ 	.word	0x00000082


	//----- nvinfo : EIATTR_KPARAM_INFO
	.align		4
.L_7:
        /*0008*/ 	.byte	0x04, 0x17
        /*000a*/ 	.short	(.L_9 - .L_8)
.L_8:
        /*000c*/ 	.word	0x00000000
        /*0010*/ 	.short	0x0002
        /*0012*/ 	.short	0x0010
        /*0014*/ 	.byte	0x00, 0xf0, 0x21, 0x00


	//----- nvinfo : EIATTR_KPARAM_INFO
	.align		4
.L_9:
        /*0018*/ 	.byte	0x04, 0x17
        /*001a*/ 	.short	(.L_11 - .L_10)
.L_10:
        /*001c*/ 	.word	0x00000000
        /*0020*/ 	.short	0x0001
        /*0022*/ 	.short	0x0008
        /*0024*/ 	.byte	0x00, 0xf5, 0x21, 0x00


	//----- nvinfo : EIATTR_KPARAM_INFO
	.align		4
.L_11:
        /*0028*/ 	.byte	0x04, 0x17
        /*002a*/ 	.short	(.L_13 - .L_12)
.L_12:
        /*002c*/ 	.word	0x00000000
        /*0030*/ 	.short	0x0000
        /*0032*/ 	.short	0x0000
        /*0034*/ 	.byte	0x00, 0xf5, 0x21, 0x00


	//----- nvinfo : EIATTR_SPARSE_MMA_MASK
	.align		4
.L_13:
        /*0038*/ 	.byte	0x03, 0x50
        /*003a*/ 	.short	0x0000


	//----- nvinfo : EIATTR_MAXREG_COUNT
	.align		4
        /*003c*/ 	.byte	0x03, 0x1b
        /*003e*/ 	.short	0x00ff


	//----- nvinfo : EIATTR_MERCURY_ISA_VERSION
	.align		4
        /*0040*/ 	.byte	0x03, 0x5f
        /*0042*/ 	.short	0x0101


	//----- nvinfo : EIATTR_VRC_CTA_INIT_COUNT
	.align		4
        /*0044*/ 	.byte	0x02, 0x4a
	.zero		1
	.zero		1


	//----- nvinfo : EIATTR_EXIT_INSTR_OFFSETS
	.align		4
        /*0048*/ 	.byte	0x04, 0x1c
        /*004a*/ 	.short	(.L_15 - .L_14)


	//   ....[0]....
.L_14:
        /*004c*/ 	.word	0x000000a0


	//   ....[1]....
        /*0050*/ 	.word	0x000001c0


	//----- nvinfo : EIATTR_CRS_STACK_SIZE
	.align		4
.L_15:
        /*0054*/ 	.byte	0x04, 0x1e
        /*0056*/ 	.short	(.L_17 - .L_16)
.L_16:
        /*0058*/ 	.word	0x00000000


	//----- nvinfo : EIATTR_CBANK_PARAM_SIZE
	.align		4
.L_17:
        /*005c*/ 	.byte	0x03, 0x19
        /*005e*/ 	.short	0x0018


	//----- nvinfo : EIATTR_PARAM_CBANK
	.align		4
        /*0060*/ 	.byte	0x04, 0x0a
        /*0062*/ 	.short	(.L_19 - .L_18)
	.align		4
.L_18:
        /*0064*/ 	.word	index@(.nv.constant0._Z19relu_forward_kernelPKfPfm)
        /*0068*/ 	.short	0x0380
        /*006a*/ 	.short	0x0018


	//----- nvinfo : EIATTR_SW_WAR
	.align		4
.L_19:
        /*006c*/ 	.byte	0x04, 0x36
        /*006e*/ 	.short	(.L_21 - .L_20)
.L_20:
        /*0070*/ 	.word	0x00000008
.L_21:


//--------------------- .nv.callgraph             --------------------------
	.section	.nv.callgraph,"",@"SHT_CUDA_CALLGRAPH"
	.align	4
	.sectionentsize	8
	.align		4
        /*0000*/ 	.word	0x00000000
	.align		4
        /*0004*/ 	.word	0xffffffff
	.align		4
        /*0008*/ 	.word	0x00000000
	.align		4
        /*000c*/ 	.word	0xfffffffe
	.align		4
        /*0010*/ 	.word	0x00000000
	.align		4
        /*0014*/ 	.word	0xfffffffd
	.align		4
        /*0018*/ 	.word	0x00000000
	.align		4
        /*001c*/ 	.word	0xfffffffc


//--------------------- .text._Z19relu_forward_kernelPKfPfm --------------------------
	.section	.text._Z19relu_forward_kernelPKfPfm,"ax",@progbits
	.align	128
        .global         _Z19relu_forward_kernelPKfPfm
        .type           _Z19relu_forward_kernelPKfPfm,@function
        .size           _Z19relu_forward_kernelPKfPfm,(.L_x_2 - _Z19relu_forward_kernelPKfPfm)
        .other          _Z19relu_forward_kernelPKfPfm,@"STO_CUDA_ENTRY STV_DEFAULT"
_Z19relu_forward_kernelPKfPfm:
.text._Z19relu_forward_kernelPKfPfm:
[----:B------:R-:W-:Y:S01]  /*0000*/  LDC R1, c[0x0][0x37c] ;  /* 0x0000df00ff017b82 */ /* 0x000fe20000000800 */
[----:B------:R-:W0:Y:S07]  /*0010*/  S2R R3, SR_TID.X ;  /* 0x0000000000037919 */ /* 0x000e2e0000002100 */
[----:B------:R-:W0:Y:S01]  /*0020*/  S2UR UR4, SR_CTAID.X ;  /* 0x00000000000479c3 */ /* 0x000e220000002500 */
[----:B------:R-:W1:Y:S07]  /*0030*/  LDCU.64 UR6, c[0x0][0x390] ;  /* 0x00007200ff0677ac */ /* 0x000e6e0008000a00 */
[----:B------:R-:W0:Y:S01]  /*0040*/  LDC R6, c[0x0][0x360] ;  /* 0x0000d800ff067b82 */ /* 0x000e220000000800 */
[----:B------:R-:W2:Y:S01]  /*0050*/  LDCU UR5, c[0x0][0x370] ;  /* 0x00006e00ff0577ac */ /* 0x000ea20008000800 */
[----:B0-----:R-:W-:-:S02]  /*0060*/  IMAD R0, R6, UR4, R3 ;  /* 0x0000000406007c24 */ /* 0x001fc4000f8e0203 */
[----:B--2---:R-:W-:-:S03]  /*0070*/  IMAD R6, R6, UR5, RZ ;  /* 0x0000000506067c24 */ /* 0x004fc6000f8e02ff */
[----:B-1----:R-:W-:-:S04]  /*0080*/  ISETP.GE.U32.AND P0, PT, R0, UR6, PT ;  /* 0x0000000600007c0c */ /* 0x002fc8000bf06070 */
[----:B------:R-:W-:-:S13]  /*0090*/  ISETP.GE.U32.AND.EX P0, PT, RZ, UR7, PT, P0 ;  /* 0x00000007ff007c0c */ /* 0x000fda000bf06100 */
[----:B------:R-:W-:Y:S05]  /*00a0*/  @P0 EXIT ;  /* 0x000000000000094d */ /* 0x000fea0003800000 */
[----:B------:R-:W-:Y:S01]  /*00b0*/  IMAD.MOV.U32 R9, RZ, RZ, RZ ;  /* 0x000000ffff097224 */ /* 0x000fe200078e00ff */
[----:B------:R-:W0:Y:S01]  /*00c0*/  LDCU.64 UR4, c[0x0][0x358] ;  /* 0x00006b00ff0477ac */ /* 0x000e220008000a00 */
[----:B------:R-:W1:Y:S05]  /*00d0*/  LDCU.128 UR8, c[0x0][0x380] ;  /* 0x00007000ff0877ac */ /* 0x000e6a0008000c00 */
.L_x_0:
[C---:B--2---:R-:W-:Y:S01]  /*00e0*/  IMAD.SHL.U32 R4, R0.reuse, 0x4, RZ ;  /* 0x0000000400047824 */ /* 0x044fe200078e00ff */
[----:B------:R-:W-:-:S04]  /*00f0*/  SHF.L.U64.HI R5, R0, 0x2, R9 ;  /* 0x0000000200057819 */ /* 0x000fc80000010209 */
[----:B-1----:R-:W-:-:S04]  /*0100*/  IADD3 R2, P0, PT, R4, UR8, RZ ;  /* 0x0000000804027c10 */ /* 0x002fc8000ff1e0ff */
[----:B------:R-:W-:-:S05]  /*0110*/  IADD3.X R3, PT, PT, R5, UR9, RZ, P0, !PT ;  /* 0x0000000905037c10 */ /* 0x000fca00087fe4ff */
[----:B0-----:R-:W2:Y:S01]  /*0120*/  LDG.E.CONSTANT R2, desc[UR4][R2.64] ;  /* 0x0000000402027981 */ /* 0x001ea2000c1e9900 */
[----:B------:R-:W-:-:S04]  /*0130*/  IADD3 R4, P0, PT, R4, UR10, RZ ;  /* 0x0000000a04047c10 */ /* 0x000fc8000ff1e0ff */
[----:B------:R-:W-:Y:S02]  /*0140*/  IADD3.X R5, PT, PT, R5, UR11, RZ, P0, !PT ;  /* 0x0000000b05057c10 */ /* 0x000fe400087fe4ff */
[----:B------:R-:W-:-:S05]  /*0150*/  IADD3 R0, P0, PT, R6, R0, RZ ;  /* 0x0000000006007210 */ /* 0x000fca0007f1e0ff */
[----:B------:R-:W-:Y:S01]  /*0160*/  IMAD.X R9, RZ, RZ, R9, P0 ;  /* 0x000000ffff097224 */ /* 0x000fe200000e0609 */
[----:B------:R-:W-:-:S04]  /*0170*/  ISETP.GE.U32.AND P0, PT, R0, UR6, PT ;  /* 0x0000000600007c0c */ /* 0x000fc8000bf06070 */
[----:B------:R-:W-:Y:S02]  /*0180*/  ISETP.GE.U32.AND.EX P0, PT, R9, UR7, PT, P0 ;  /* 0x0000000709007c0c */ /* 0x000fe4000bf06100 */
[----:B--2---:R-:W-:-:S05]  /*0190*/  FMNMX R7, RZ, R2, !PT ;  /* 0x00000002ff077209 */ /* 0x004fca0007800000 */
[----:B------:R2:W-:Y:S06]  /*01a0*/  STG.E desc[UR4][R4.64], R7 ;  /* 0x0000000704007986 */ /* 0x0005ec000c101904 */
[----:B------:R-:W-:Y:S05]  /*01b0*/  @!P0 BRA `(.L_x_0) ;  /* 0xfffffffc00c88947 */ /* 0x000fea000383ffff */
[----:B------:R-:W-:Y:S05]  /*01c0*/  EXIT ;  /* 0x000000000000794d */ /* 0x000fea0003800000 */
.L_x_1:
[----:B------:R-:W-:-:S00]  /*01d0*/  BRA `(.L_x_1) ;  /* 0xfffffffc00fc7947 */ /* 0x000fc0000383ffff */
[----:B------:R-:W-:-:S00]  /*01e0*/  NOP ;  /* 0x0000000000007918 */ /* 0x000fc00000000000 */
        /* <DEDUP_REMOVED lines=9> */
.L_x_2:


//--------------------- .nv.shared.reserved.0     --------------------------
	.section	.nv.shared.reserved.0,"aw",@nobits
	.weak		__nv_reservedSMEM_offset_0_alias
	.size		__nv_reservedSMEM_offset_0_alias, 0, 64
	.other		__nv_reservedSMEM_offset_0_alias,@"STO_CUDA_RESERVED_SHARED STV_DEFAULT"
__nv_reservedSMEM_offset_0_alias:
	.zero		0
	.zero		64


//--------------------- .nv.constant0._Z19relu_forward_kernelPKfPfm --------------------------
	.section	.nv.constant0._Z19relu_forward_kernelPKfPfm,"a",@progbits
	.sectionflags	@""
	.align	4
.nv.constant0._Z19relu_forward_kernelPKfPfm:
	.zero		920


//--------------------- SYMBOLS --------------------------

	.type		.nv.reservedSmem.offset0,@object
	.size		.nv.reservedSmem.offset0,0x4
